	.headerflags	@"EF_CUDA_TEXMODE_UNIFIED EF_CUDA_64BIT_ADDRESS EF_CUDA_ACCELERATORS EF_CUDA_SM90 EF_CUDA_VIRTUAL_SM(EF_CUDA_SM90)"
	.elftype	@"ET_EXEC"


//--------------------- .nv.info                  --------------------------
	.section	.nv.info,"",@"SHT_CUDA_INFO"
	.align	4


	//----- nvinfo : EIATTR_REGCOUNT
	.align		4
        /*0000*/ 	.byte	0x04, 0x2f
        /*0002*/ 	.short	(.L_3 - .L_2)
	.align		4
.L_2:
        /*0004*/ 	.word	index@(triton_poi_fused__native_batch_norm_legit_no_training_add_native_batch_norm_backward_relu_23)
        /*0008*/ 	.word	0x00000028


	//----- nvinfo : EIATTR_MIN_STACK_SIZE
	.align		4
.L_3:
        /*000c*/ 	.byte	0x04, 0x12
        /*000e*/ 	.short	(.L_5 - .L_4)
	.align		4
.L_4:
        /*0010*/ 	.word	index@(triton_poi_fused__native_batch_norm_legit_no_training_add_native_batch_norm_backward_relu_23)
        /*0014*/ 	.word	0x00000000


	//----- nvinfo : EIATTR_FRAME_SIZE
	.align		4
.L_5:
        /*0018*/ 	.byte	0x04, 0x11
        /*001a*/ 	.short	(.L_7 - .L_6)
	.align		4
.L_6:
        /*001c*/ 	.word	index@(triton_poi_fused__native_batch_norm_legit_no_training_add_native_batch_norm_backward_relu_23)
        /*0020*/ 	.word	0x00000000


	//----- nvinfo : EIATTR_MIN_STACK_SIZE
	.align		4
.L_7:
        /*0024*/ 	.byte	0x04, 0x12
        /*0026*/ 	.short	(.L_9 - .L_8)
	.align		4
.L_8:
        /*0028*/ 	.word	index@(triton_poi_fused__native_batch_norm_legit_no_training_add_native_batch_norm_backward_relu_23)
        /*002c*/ 	.word	0x00000000
.L_9:


//--------------------- .nv.info.triton_poi_fused__native_batch_norm_legit_no_training_add_native_batch_norm_backward_relu_23 --------------------------
	.section	.nv.info.triton_poi_fused__native_batch_norm_legit_no_training_add_native_batch_norm_backward_relu_23,"",@"SHT_CUDA_INFO"
	.sectionflags	@""
	.align	4


	//----- nvinfo : EIATTR_CUDA_API_VERSION
	.align		4
        /*0000*/ 	.byte	0x04, 0x37
        /*0002*/ 	.short	(.L_11 - .L_10)
.L_10:
        /*0004*/ 	.word	0x0000007c


	//----- nvinfo : EIATTR_KPARAM_INFO
	.align		4
.L_11:
        /*0008*/ 	.byte	0x04, 0x17
        /*000a*/ 	.short	(.L_13 - .L_12)
.L_12:
        /*000c*/ 	.word	0x00000000
        /*0010*/ 	.short	0x000b
        /*0012*/ 	.short	0x0058
        /*0014*/ 	.byte	0x00, 0xf0, 0x11, 0x00


	//----- nvinfo : EIATTR_KPARAM_INFO
	.align		4
.L_13:
        /*0018*/ 	.byte	0x04, 0x17
        /*001a*/ 	.short	(.L_15 - .L_14)
.L_14:
        /*001c*/ 	.word	0x00000000
        /*0020*/ 	.short	0x000a
        /*0022*/ 	.short	0x0050
        /*0024*/ 	.byte	0x00, 0xf4, 0x21, 0x00


	//----- nvinfo : EIATTR_KPARAM_INFO
	.align		4
.L_15:
        /*0028*/ 	.byte	0x04, 0x17
        /*002a*/ 	.short	(.L_17 - .L_16)
.L_16:
        /*002c*/ 	.word	0x00000000
        /*0030*/ 	.short	0x0009
        /*0032*/ 	.short	0x0048
        /*0034*/ 	.byte	0x00, 0xf4, 0x21, 0x00


	//----- nvinfo : EIATTR_KPARAM_INFO
	.align		4
.L_17:
        /*0038*/ 	.byte	0x04, 0x17
        /*003a*/ 	.short	(.L_19 - .L_18)
.L_18:
        /*003c*/ 	.word	0x00000000
        /*0040*/ 	.short	0x0008
        /*0042*/ 	.short	0x0040
        /*0044*/ 	.byte	0x00, 0xf4, 0x21, 0x00


	//----- nvinfo : EIATTR_KPARAM_INFO
	.align		4
.L_19:
        /*0048*/ 	.byte	0x04, 0x17
        /*004a*/ 	.short	(.L_21 - .L_20)
.L_20:
        /*004c*/ 	.word	0x00000000
        /*0050*/ 	.short	0x0007
        /*0052*/ 	.short	0x0038
        /*0054*/ 	.byte	0x00, 0xf4, 0x21, 0x00


	//----- nvinfo : EIATTR_KPARAM_INFO
	.align		4
.L_21:
        /*0058*/ 	.byte	0x04, 0x17
        /*005a*/ 	.short	(.L_23 - .L_22)
.L_22:
        /*005c*/ 	.word	0x00000000
        /*0060*/ 	.short	0x0006
        /*0062*/ 	.short	0x0030
        /*0064*/ 	.byte	0x00, 0xf4, 0x21, 0x00


	//----- nvinfo : EIATTR_KPARAM_INFO
	.align		4
.L_23:
        /*0068*/ 	.byte	0x04, 0x17
        /*006a*/ 	.short	(.L_25 - .L_24)
.L_24:
        /*006c*/ 	.word	0x00000000
        /*0070*/ 	.short	0x0005
        /*0072*/ 	.short	0x0028
        /*0074*/ 	.byte	0x00, 0xf4, 0x21, 0x00


	//----- nvinfo : EIATTR_KPARAM_INFO
	.align		4
.L_25:
        /*0078*/ 	.byte	0x04, 0x17
        /*007a*/ 	.short	(.L_27 - .L_26)
.L_26:
        /*007c*/ 	.word	0x00000000
        /*0080*/ 	.short	0x0004
        /*0082*/ 	.short	0x0020
        /*0084*/ 	.byte	0x00, 0xf4, 0x21, 0x00


	//----- nvinfo : EIATTR_KPARAM_INFO
	.align		4
.L_27:
        /*0088*/ 	.byte	0x04, 0x17
        /*008a*/ 	.short	(.L_29 - .L_28)
.L_28:
        /*008c*/ 	.word	0x00000000
        /*0090*/ 	.short	0x0003
        /*0092*/ 	.short	0x0018
        /*0094*/ 	.byte	0x00, 0xf4, 0x21, 0x00


	//----- nvinfo : EIATTR_KPARAM_INFO
	.align		4
.L_29:
        /*0098*/ 	.byte	0x04, 0x17
        /*009a*/ 	.short	(.L_31 - .L_30)
.L_30:
        /*009c*/ 	.word	0x00000000
        /*00a0*/ 	.short	0x0002
        /*00a2*/ 	.short	0x0010
        /*00a4*/ 	.byte	0x00, 0xf4, 0x21, 0x00


	//----- nvinfo : EIATTR_KPARAM_INFO
	.align		4
.L_31:
        /*00a8*/ 	.byte	0x04, 0x17
        /*00aa*/ 	.short	(.L_33 - .L_32)
.L_32:
        /*00ac*/ 	.word	0x00000000
        /*00b0*/ 	.short	0x0001
        /*00b2*/ 	.short	0x0008
        /*00b4*/ 	.byte	0x00, 0xf4, 0x21, 0x00


	//----- nvinfo : EIATTR_KPARAM_INFO
	.align		4
.L_33:
        /*00b8*/ 	.byte	0x04, 0x17
        /*00ba*/ 	.short	(.L_35 - .L_34)
.L_34:
        /*00bc*/ 	.word	0x00000000
        /*00c0*/ 	.short	0x0000
        /*00c2*/ 	.short	0x0000
        /*00c4*/ 	.byte	0x00, 0xf4, 0x21, 0x00


	//----- nvinfo : EIATTR_SPARSE_MMA_MASK
	.align		4
.L_35:
        /*00c8*/ 	.byte	0x03, 0x50
        /*00ca*/ 	.short	0x0000


	//----- nvinfo : EIATTR_MAXREG_COUNT
	.align		4
        /*00cc*/ 	.byte	0x03, 0x1b
        /*00ce*/ 	.short	0x00ff


	//----- nvinfo : EIATTR_EXIT_INSTR_OFFSETS
	.align		4
        /*00d0*/ 	.byte	0x04, 0x1c
        /*00d2*/ 	.short	(.L_37 - .L_36)


	//   ....[0]....
.L_36:
        /*00d4*/ 	.word	0x00000d90


	//----- nvinfo : EIATTR_REQNTID
	.align		4
.L_37:
        /*00d8*/ 	.byte	0x04, 0x10
        /*00da*/ 	.short	(.L_39 - .L_38)
.L_38:
        /*00dc*/ 	.word	0x00000080
        /*00e0*/ 	.word	0x00000001
        /*00e4*/ 	.word	0x00000001


	//----- nvinfo : EIATTR_CBANK_PARAM_SIZE
	.align		4
.L_39:
        /*00e8*/ 	.byte	0x03, 0x19
        /*00ea*/ 	.short	0x005c


	//----- nvinfo : EIATTR_PARAM_CBANK
	.align		4
        /*00ec*/ 	.byte	0x04, 0x0a
        /*00ee*/ 	.short	(.L_41 - .L_40)
	.align		4
.L_40:
        /*00f0*/ 	.word	index@(.nv.constant0.triton_poi_fused__native_batch_norm_legit_no_training_add_native_batch_norm_backward_relu_23)
        /*00f4*/ 	.short	0x0210
        /*00f6*/ 	.short	0x005c


	//----- nvinfo : EIATTR_SW_WAR
	.align		4
.L_41:
        /*00f8*/ 	.byte	0x04, 0x36
        /*00fa*/ 	.short	(.L_43 - .L_42)
.L_42:
        /*00fc*/ 	.word	0x00000008
.L_43:


//--------------------- .nv.callgraph             --------------------------
	.section	.nv.callgraph,"",@"SHT_CUDA_CALLGRAPH"
	.align	4
	.sectionentsize	8
	.align		4
        /*0000*/ 	.word	0x00000000
	.align		4
        /*0004*/ 	.word	0xffffffff
	.align		4
        /*0008*/ 	.word	0x00000000
	.align		4
        /*000c*/ 	.word	0xfffffffe
	.align		4
        /*0010*/ 	.word	0x00000000
	.align		4
        /*0014*/ 	.word	0xfffffffd
	.align		4
        /*0018*/ 	.word	0x00000000
	.align		4
        /*001c*/ 	.word	0xfffffffc


//--------------------- .nv.constant4             --------------------------
	.section	.nv.constant4,"a",@progbits
	.align	8
	.align		8
.nv.constant4:
        /*0000*/ 	.dword	_$_str
	.align		8
        /*0008*/ 	.dword	_$_str_$_2


//--------------------- .text.triton_poi_fused__native_batch_norm_legit_no_training_add_native_batch_norm_backward_relu_23 --------------------------
	.section	.text.triton_poi_fused__native_batch_norm_legit_no_training_add_native_batch_norm_backward_relu_23,"ax",@progbits
	.align	128
        .global         triton_poi_fused__native_batch_norm_legit_no_training_add_native_batch_norm_backward_relu_23
        .type           triton_poi_fused__native_batch_norm_legit_no_training_add_native_batch_norm_backward_relu_23,@function
        .size           triton_poi_fused__native_batch_norm_legit_no_training_add_native_batch_norm_backward_relu_23,(.L_x_1 - triton_poi_fused__native_batch_norm_legit_no_training_add_native_batch_norm_backward_relu_23)
        .other          triton_poi_fused__native_batch_norm_legit_no_training_add_native_batch_norm_backward_relu_23,@"STO_CUDA_ENTRY STV_DEFAULT"
triton_poi_fused__native_batch_norm_legit_no_training_add_native_batch_norm_backward_relu_23:
.text.triton_poi_fused__native_batch_norm_legit_no_training_add_native_batch_norm_backward_relu_23:
[----:B------:R-:W-:Y:S01]  /*0000*/  LDC R1, c[0x0][0x28] ;  /* 0x00000a00ff017b82 */ /* 0x000fe20000000800 */
[----:B------:R-:W1:Y:S07]  /*0010*/  S2R R0, SR_TID.X ;  /* 0x0000000000007919 */ /* 0x000e6e0000002100 */
[----:B------:R-:W2:Y:S01]  /*0020*/  LDC.64 R32, c[0x0][0x210] ;  /* 0x00008400ff207b82 */ /* 0x000ea20000000a00 */
[----:B------:R-:W-:Y:S01]  /*0030*/  ULDC.64 UR4, c[0x0][0x208] ;  /* 0x0000820000047ab9 */ /* 0x000fe20000000a00 */
[----:B------:R-:W3:Y:S06]  /*0040*/  S2R R3, SR_CTAID.X ;  /* 0x0000000000037919 */ /* 0x000eec0000002500 */
[----:B------:R-:W4:Y:S08]  /*0050*/  LDC.64 R36, c[0x0][0x218] ;  /* 0x00008600ff247b82 */ /* 0x000f300000000a00 */
[----:B------:R-:W5:Y:S08]  /*0060*/  LDC.64 R24, c[0x0][0x220] ;  /* 0x00008800ff187b82 */ /* 0x000f700000000a00 */
[----:B------:R-:W5:Y:S01]  /*0070*/  LDC.64 R34, c[0x0][0x228] ;  /* 0x00008a00ff227b82 */ /* 0x000f620000000a00 */
[----:B-1----:R-:W-:-:S04]  /*0080*/  SHF.L.U32 R0, R0, 0x2, RZ ;  /* 0x0000000200007819 */ /* 0x002fc800000006ff */
[----:B------:R-:W-:-:S04]  /*0090*/  LOP3.LUT R0, R0, 0x1fc, RZ, 0xc0, !PT ;  /* 0x000001fc00007812 */ /* 0x000fc800078ec0ff */
[----:B---3--:R-:W-:-:S05]  /*00a0*/  LEA R0, R3, R0, 0xa ;  /* 0x0000000003007211 */ /* 0x008fca00078e50ff */
[----:B--2---:R-:W-:-:S04]  /*00b0*/  IMAD.WIDE R32, R0, 0x4, R32 ;  /* 0x0000000400207825 */ /* 0x004fc800078e0220 */
[C---:B----4-:R-:W-:Y:S01]  /*00c0*/  IMAD.WIDE R36, R0.reuse, 0x4, R36 ;  /* 0x0000000400247825 */ /* 0x050fe200078e0224 */
[----:B------:R-:W2:Y:S04]  /*00d0*/  LDG.E.128 R4, desc[UR4][R32.64] ;  /* 0x0000000420047981 */ /* 0x000ea8000c1e1d00 */
[----:B------:R-:W2:Y:S04]  /*00e0*/  LDG.E.128 R8, desc[UR4][R36.64] ;  /* 0x0000000424087981 */ /* 0x000ea8000c1e1d00 */
[----:B------:R-:W3:Y:S04]  /*00f0*/  LDG.E.128 R12, desc[UR4][R32.64+0x800] ;  /* 0x00080004200c7981 */ /* 0x000ee8000c1e1d00 */
[----:B------:R-:W3:Y:S01]  /*0100*/  LDG.E.128 R16, desc[UR4][R36.64+0x800] ;  /* 0x0008000424107981 */ /* 0x000ee2000c1e1d00 */
[----:B-----5:R-:W-:-:S05]  /*0110*/  IMAD.WIDE R24, R0, 0x4, R24 ;  /* 0x0000000400187825 */ /* 0x020fca00078e0218 */
[----:B------:R-:W4:Y:S04]  /*0120*/  LDG.E.128 R20, desc[UR4][R24.64] ;  /* 0x0000000418147981 */ /* 0x000f28000c1e1d00 */
[----:B------:R-:W5:Y:S01]  /*0130*/  LDG.E.128 R24, desc[UR4][R24.64+0x800] ;  /* 0x0008000418187981 */ /* 0x000f62000c1e1d00 */
[----:B0-----:R-:W-:-:S04]  /*0140*/  IMAD.WIDE R34, R0, 0x4, R34 ;  /* 0x0000000400227825 */ /* 0x001fc800078e0222 */
[----:B--2---:R-:W-:Y:S01]  /*0150*/  FADD R29, R4, R8 ;  /* 0x00000008041d7221 */ /* 0x004fe20000000000 */
[----:B------:R-:W-:Y:S01]  /*0160*/  FADD R2, R5, R9 ;  /* 0x0000000905027221 */ /* 0x000fe20000000000 */
[----:B------:R-:W-:Y:S01]  /*0170*/  FADD R31, R6, R10 ;  /* 0x0000000a061f7221 */ /* 0x000fe20000000000 */
[----:B------:R-:W-:Y:S02]  /*0180*/  FADD R28, R7, R11 ;  /* 0x0000000b071c7221 */ /* 0x000fe40000000000 */
[----:B------:R-:W2:Y:S01]  /*0190*/  LDG.E.128 R4, desc[UR4][R34.64] ;  /* 0x0000000422047981 */ /* 0x000ea2000c1e1d00 */
[----:B---3--:R-:W-:Y:S01]  /*01a0*/  FADD R3, R12, R16 ;  /* 0x000000100c037221 */ /* 0x008fe20000000000 */
[----:B------:R-:W-:Y:S02]  /*01b0*/  FADD R16, R13, R17 ;  /* 0x000000110d107221 */ /* 0x000fe40000000000 */
[----:B------:R0:W3:Y:S01]  /*01c0*/  LDG.E.128 R8, desc[UR4][R34.64+0x800] ;  /* 0x0008000422087981 */ /* 0x0000e2000c1e1d00 */
[----:B------:R-:W1:Y:S01]  /*01d0*/  LDC.64 R12, c[0x0][0x230] ;  /* 0x00008c00ff0c7b82 */ /* 0x000e620000000a00 */
[----:B----4-:R-:W-:Y:S01]  /*01e0*/  FADD R28, R23, R28 ;  /* 0x0000001c171c7221 */ /* 0x010fe20000000000 */
[----:B------:R-:W-:Y:S01]  /*01f0*/  FADD R31, R22, R31 ;  /* 0x0000001f161f7221 */ /* 0x000fe20000000000 */
[----:B------:R-:W-:Y:S01]  /*0200*/  FADD R17, R14, R18 ;  /* 0x000000120e117221 */ /* 0x000fe20000000000 */
[----:B------:R-:W-:Y:S01]  /*0210*/  FADD R30, R15, R19 ;  /* 0x000000130f1e7221 */ /* 0x000fe20000000000 */
[----:B------:R-:W-:Y:S01]  /*0220*/  FADD R2, R21, R2 ;  /* 0x0000000215027221 */ /* 0x000fe20000000000 */
[----:B------:R-:W-:-:S02]  /*0230*/  FADD R29, R20, R29 ;  /* 0x0000001d141d7221 */ /* 0x000fc40000000000 */
[----:B0-----:R-:W0:Y:S01]  /*0240*/  LDC.64 R34, c[0x0][0x250] ;  /* 0x00009400ff227b82 */ /* 0x001e220000000a00 */
[----:B-----5:R-:W-:Y:S01]  /*0250*/  FADD R21, R26, R17 ;  /* 0x000000111a157221 */ /* 0x020fe20000000000 */
[----:B------:R-:W-:Y:S01]  /*0260*/  FADD R32, R25, R16 ;  /* 0x0000001019207221 */ /* 0x000fe20000000000 */
[----:B-1----:R-:W-:-:S05]  /*0270*/  IMAD.WIDE R22, R0, 0x4, R12 ;  /* 0x0000000400167825 */ /* 0x002fca00078e020c */
[----:B------:R-:W4:Y:S04]  /*0280*/  LDG.E.128 R12, desc[UR4][R22.64] ;  /* 0x00000004160c7981 */ /* 0x000f28000c1e1d00 */
[----:B------:R1:W5:Y:S02]  /*0290*/  LDG.E.128 R16, desc[UR4][R22.64+0x800] ;  /* 0x0008000416107981 */ /* 0x000364000c1e1d00 */
[----:B-1----:R-:W1:Y:S01]  /*02a0*/  LDC.64 R22, c[0x0][0x240] ;  /* 0x00009000ff167b82 */ /* 0x002e620000000a00 */
[----:B------:R-:W-:Y:S01]  /*02b0*/  FADD R30, R27, R30 ;  /* 0x0000001e1b1e7221 */ /* 0x000fe20000000000 */
[----:B------:R-:W-:Y:S01]  /*02c0*/  FADD R3, R24, R3 ;  /* 0x0000000318037221 */ /* 0x000fe20000000000 */
[----:B--2---:R-:W-:Y:S01]  /*02d0*/  FADD R26, R5, R2 ;  /* 0x00000002051a7221 */ /* 0x004fe20000000000 */
[----:B------:R-:W-:-:S04]  /*02e0*/  IMAD.HI R5, R0, 0x66666667, RZ ;  /* 0x6666666700057827 */ /* 0x000fc800078e02ff */
[----:B------:R-:W-:Y:S01]  /*02f0*/  FADD R25, R4, R29 ;  /* 0x0000001d04197221 */ /* 0x000fe20000000000 */
[----:B------:R-:W-:Y:S02]  /*0300*/  SHF.R.U32.HI R4, RZ, 0x1f, R5 ;  /* 0x0000001fff047819 */ /* 0x000fe40000011605 */
[----:B------:R-:W-:Y:S02]  /*0310*/  IADD3 R2, R0, 0x200, RZ ;  /* 0x0000020000027810 */ /* 0x000fe40007ffe0ff */
[----:B------:R-:W-:Y:S01]  /*0320*/  LEA.HI.SX32 R5, R5, R4, 0x18 ;  /* 0x0000000405057211 */ /* 0x000fe200078fc2ff */
[----:B------:R-:W-:Y:S02]  /*0330*/  FADD R31, R6, R31 ;  /* 0x0000001f061f7221 */ /* 0x000fe40000000000 */
[----:B------:R-:W-:-:S04]  /*0340*/  IMAD.HI R6, R2, 0x66666667, RZ ;  /* 0x6666666702067827 */ /* 0x000fc800078e02ff */
[----:B------:R-:W-:Y:S01]  /*0350*/  IMAD R20, R5, -0x280, R0 ;  /* 0xfffffd8005147824 */ /* 0x000fe200078e0200 */
[----:B------:R-:W-:-:S03]  /*0360*/  SHF.R.U32.HI R27, RZ, 0x1f, R6 ;  /* 0x0000001fff1b7819 */ /* 0x000fc60000011606 */
[----:B-1----:R-:W-:Y:S01]  /*0370*/  IMAD.WIDE R4, R20, 0x4, R22 ;  /* 0x0000000414047825 */ /* 0x002fe200078e0216 */
[----:B------:R-:W-:-:S03]  /*0380*/  LEA.HI.SX32 R27, R6, R27, 0x18 ;  /* 0x0000001b061b7211 */ /* 0x000fc600078fc2ff */
[----:B------:R-:W-:Y:S02]  /*0390*/  FADD R24, R7, R28 ;  /* 0x0000001c07187221 */ /* 0x000fe40000000000 */
[----:B------:R-:W2:Y:S01]  /*03a0*/  LDG.E.EL.128 R4, desc[UR4][R4.64] ;  /* 0x0000000404047981 */ /* 0x000ea2000c2e1d00 */
[----:B---3--:R-:W-:Y:S02]  /*03b0*/  FADD R28, R9, R32 ;  /* 0x00000020091c7221 */ /* 0x008fe40000000000 */
[----:B------:R-:W1:Y:S01]  /*03c0*/  LDC.64 R32, c[0x0][0x238] ;  /* 0x00008e00ff207b82 */ /* 0x000e620000000a00 */
[----:B------:R-:W-:Y:S02]  /*03d0*/  IMAD R2, R27, -0x280, R2 ;  /* 0xfffffd801b027824 */ /* 0x000fe400078e0202 */
[----:B------:R-:W-:Y:S01]  /*03e0*/  FADD R3, R8, R3 ;  /* 0x0000000308037221 */ /* 0x000fe20000000000 */
[----:B------:R-:W-:Y:S01]  /*03f0*/  FADD R8, R11, R30 ;  /* 0x0000001e0b087221 */ /* 0x000fe20000000000 */
[----:B------:R-:W-:Y:S01]  /*0400*/  FADD R27, R10, R21 ;  /* 0x000000150a1b7221 */ /* 0x000fe20000000000 */
[----:B----4-:R-:W-:Y:S01]  /*0410*/  FADD R30, R13, R26 ;  /* 0x0000001a0d1e7221 */ /* 0x010fe20000000000 */
[----:B------:R-:W-:Y:S01]  /*0420*/  FADD R29, R12, R25 ;  /* 0x000000190c1d7221 */ /* 0x000fe20000000000 */
[----:B------:R-:W-:Y:S01]  /*0430*/  FADD R24, R15, R24 ;  /* 0x000000180f187221 */ /* 0x000fe20000000000 */
[----:B------:R-:W-:Y:S01]  /*0440*/  FADD R21, R14, R31 ;  /* 0x0000001f0e157221 */ /* 0x000fe20000000000 */
[----:B-----5:R-:W-:Y:S01]  /*0450*/  FADD R26, R19, R8 ;  /* 0x00000008131a7221 */ /* 0x020fe20000000000 */
[----:B-1----:R-:W-:-:S04]  /*0460*/  IMAD.WIDE R10, R20, 0x4, R32 ;  /* 0x00000004140a7825 */ /* 0x002fc800078e0220 */
[----:B------:R-:W-:Y:S02]  /*0470*/  IMAD.WIDE R12, R2, 0x4, R32 ;  /* 0x00000004020c7825 */ /* 0x000fe400078e0220 */
[----:B------:R-:W3:Y:S04]  /*0480*/  LDG.E.EL.128 R8, desc[UR4][R10.64] ;  /* 0x000000040a087981 */ /* 0x000ee8000c2e1d00 */
[----:B------:R-:W4:Y:S01]  /*0490*/  LDG.E.EL.128 R12, desc[UR4][R12.64] ;  /* 0x000000040c0c7981 */ /* 0x000f22000c2e1d00 */
[----:B------:R-:W-:Y:S01]  /*04a0*/  FADD R25, R18, R27 ;  /* 0x0000001b12197221 */ /* 0x000fe20000000000 */
[----:B------:R-:W-:Y:S01]  /*04b0*/  FADD R28, R17, R28 ;  /* 0x0000001c111c7221 */ /* 0x000fe20000000000 */
[----:B--2---:R-:W-:-:S06]  /*04c0*/  FADD R31, R4, 9.9999997473787516356e-06 ;  /* 0x3727c5ac041f7421 */ /* 0x004fcc0000000000 */
[----:B------:R-:W1:Y:S01]  /*04d0*/  MUFU.SQRT R31, R31 ;  /* 0x0000001f001f7308 */ /* 0x000e620000002000 */
[----:B------:R-:W-:Y:S01]  /*04e0*/  FADD R4, R7, 9.9999997473787516356e-06 ;  /* 0x3727c5ac07047421 */ /* 0x000fe20000000000 */
[----:B------:R-:W-:Y:S01]  /*04f0*/  FADD R6, R6, 9.9999997473787516356e-06 ;  /* 0x3727c5ac06067421 */ /* 0x000fe20000000000 */
[----:B------:R-:W-:-:S05]  /*0500*/  FADD R27, R5, 9.9999997473787516356e-06 ;  /* 0x3727c5ac051b7421 */ /* 0x000fca0000000000 */
[----:B------:R-:W2:Y:S01]  /*0510*/  MUFU.SQRT R5, R6 ;  /* 0x0000000600057308 */ /* 0x000ea20000002000 */
[----:B------:R-:W-:-:S07]  /*0520*/  FADD R7, R16, R3 ;  /* 0x0000000310077221 */ /* 0x000fce0000000000 */
[----:B------:R-:W5:Y:S01]  /*0530*/  MUFU.SQRT R4, R4 ;  /* 0x0000000400047308 */ /* 0x000f620000002000 */
[C---:B-1----:R-:W-:Y:S01]  /*0540*/  FSETP.GT.AND P6, PT, R31.reuse, 8.50705917302346158658e+37, PT ;  /* 0x7e8000001f00780b */ /* 0x042fe20003fc4000 */
[----:B------:R-:W-:Y:S01]  /*0550*/  HFMA2.MMA R3, -RZ, RZ, 1.625, 0 ;  /* 0x3e800000ff037435 */ /* 0x000fe200000001ff */
[----:B------:R-:W-:Y:S02]  /*0560*/  FSETP.GEU.AND P5, PT, R31, 1.175494350822287508e-38, PT ;  /* 0x008000001f00780b */ /* 0x000fe40003fae000 */
[C---:B--2---:R-:W-:Y:S02]  /*0570*/  FSETP.GT.AND P3, PT, R5.reuse, 8.50705917302346158658e+37, PT ;  /* 0x7e8000000500780b */ /* 0x044fe40003f64000 */
[----:B------:R-:W-:-:S05]  /*0580*/  FSETP.GEU.AND P0, PT, R5, 1.175494350822287508e-38, PT ;  /* 0x008000000500780b */ /* 0x000fca0003f0e000 */
[----:B------:R-:W-:Y:S02]  /*0590*/  FSEL R6, R3, 1, P6 ;  /* 0x3f80000003067808 */ /* 0x000fe40003000000 */
[----:B------:R-:W-:Y:S01]  /*05a0*/  @P6 FMUL R31, R31, 0.25 ;  /* 0x3e8000001f1f6820 */ /* 0x000fe20000400000 */
[C---:B-----5:R-:W-:Y:S02]  /*05b0*/  FSETP.GT.AND P2, PT, R4.reuse, 8.50705917302346158658e+37, PT ;  /* 0x7e8000000400780b */ /* 0x060fe40003f44000 */
[----:B------:R-:W-:Y:S01]  /*05c0*/  FSETP.GEU.AND P6, PT, R4, 1.175494350822287508e-38, PT ;  /* 0x008000000400780b */ /* 0x000fe20003fce000 */
[----:B------:R-:W-:Y:S01]  /*05d0*/  @!P5 FMUL R31, R31, 16777216 ;  /* 0x4b8000001f1fd820 */ /* 0x000fe20000400000 */
[----:B---3--:R-:W-:Y:S01]  /*05e0*/  FADD R16, -R8, R29 ;  /* 0x0000001d08107221 */ /* 0x008fe20000000100 */
[----:B----4-:R-:W-:Y:S01]  /*05f0*/  FADD R13, -R13, R28 ;  /* 0x0000001c0d0d7221 */ /* 0x010fe20000000100 */
[----:B------:R-:W-:Y:S01]  /*0600*/  @P3 FMUL R5, R5, 0.25 ;  /* 0x3e80000005053820 */ /* 0x000fe20000400000 */
[----:B------:R-:W1:Y:S02]  /*0610*/  LDC.64 R28, c[0x0][0x248] ;  /* 0x00009200ff1c7b82 */ /* 0x000e640000000a00 */
[----:B------:R-:W2:Y:S04]  /*0620*/  MUFU.RCP R31, R31 ;  /* 0x0000001f001f7308 */ /* 0x000ea80000001000 */
[----:B------:R-:W-:Y:S01]  /*0630*/  @P2 FMUL R4, R4, 0.25 ;  /* 0x3e80000004042820 */ /* 0x000fe20000400000 */
[----:B------:R-:W-:-:S03]  /*0640*/  @!P0 FMUL R5, R5, 16777216 ;  /* 0x4b80000005058820 */ /* 0x000fc60000400000 */
[----:B------:R-:W-:Y:S01]  /*0650*/  @!P6 FMUL R4, R4, 16777216 ;  /* 0x4b8000000404e820 */ /* 0x000fe20000400000 */
[----:B------:R-:W-:Y:S01]  /*0660*/  FADD R18, -R10, R21 ;  /* 0x000000150a127221 */ /* 0x000fe20000000100 */
[----:B------:R-:W-:Y:S01]  /*0670*/  @!P5 FMUL R6, R6, 16777216 ;  /* 0x4b8000000606d820 */ /* 0x000fe20000400000 */
[----:B------:R-:W3:Y:S01]  /*0680*/  MUFU.RCP R21, R5 ;  /* 0x0000000500157308 */ /* 0x000ee20000001000 */
[----:B------:R-:W-:Y:S01]  /*0690*/  FADD R12, -R12, R7 ;  /* 0x000000070c0c7221 */ /* 0x000fe20000000100 */
[----:B------:R-:W-:-:S06]  /*06a0*/  FSEL R7, R3, 1, P2 ;  /* 0x3f80000003077808 */ /* 0x000fcc0001000000 */
[----:B------:R-:W4:Y:S01]  /*06b0*/  MUFU.RCP R32, R4 ;  /* 0x0000000400207308 */ /* 0x000f220000001000 */
[----:B--2---:R-:W-:Y:S01]  /*06c0*/  FMUL R31, R31, R6 ;  /* 0x000000061f1f7220 */ /* 0x004fe20000400000 */
[----:B------:R-:W-:Y:S01]  /*06d0*/  FSEL R6, R3, 1, P3 ;  /* 0x3f80000003067808 */ /* 0x000fe20001800000 */
[----:B------:R-:W-:-:S04]  /*06e0*/  @!P6 FMUL R7, R7, 16777216 ;  /* 0x4b8000000707e820 */ /* 0x000fc80000400000 */
[----:B------:R-:W-:Y:S01]  /*06f0*/  @!P0 FMUL R6, R6, 16777216 ;  /* 0x4b80000006068820 */ /* 0x000fe20000400000 */
[----:B------:R-:W-:Y:S01]  /*0700*/  FADD R17, -R9, R30 ;  /* 0x0000001e09117221 */ /* 0x000fe20000000100 */
[----:B0-----:R-:W-:-:S04]  /*0710*/  IMAD.WIDE R8, R20, 0x4, R34 ;  /* 0x0000000414087825 */ /* 0x001fc800078e0222 */
[----:B---3--:R-:W-:Y:S01]  /*0720*/  FMUL R21, R21, R6 ;  /* 0x0000000615157220 */ /* 0x008fe20000400000 */
[----:B----4-:R-:W-:Y:S01]  /*0730*/  FMUL R32, R32, R7 ;  /* 0x0000000720207220 */ /* 0x010fe20000400000 */
[----:B-1----:R-:W-:-:S04]  /*0740*/  IMAD.WIDE R6, R20, 0x4, R28 ;  /* 0x0000000414067825 */ /* 0x002fc800078e021c */
[----:B------:R-:W-:Y:S02]  /*0750*/  FADD R19, -R11, R24 ;  /* 0x000000180b137221 */ /* 0x000fe40000000100 */
[----:B------:R-:W2:Y:S04]  /*0760*/  LDG.E.EL.128 R8, desc[UR4][R8.64] ;  /* 0x0000000408087981 */ /* 0x000ea8000c2e1d00 */
[----:B------:R-:W2:Y:S01]  /*0770*/  LDG.E.EL.128 R4, desc[UR4][R6.64] ;  /* 0x0000000406047981 */ /* 0x000ea2000c2e1d00 */
[----:B------:R-:W-:Y:S01]  /*0780*/  FMUL R31, R31, R16 ;  /* 0x000000101f1f7220 */ /* 0x000fe20000400000 */
[----:B------:R-:W-:-:S04]  /*0790*/  IMAD.WIDE R36, R2, 0x4, R22 ;  /* 0x0000000402247825 */ /* 0x000fc800078e0216 */
[----:B------:R-:W-:Y:S01]  /*07a0*/  IMAD.WIDE R22, R2, 0x4, R28 ;  /* 0x0000000402167825 */ /* 0x000fe200078e021c */
[----:B------:R-:W0:Y:S02]  /*07b0*/  MUFU.SQRT R27, R27 ;  /* 0x0000001b001b7308 */ /* 0x000e240000002000 */
[C---:B0-----:R-:W-:Y:S02]  /*07c0*/  FSETP.GT.AND P4, PT, R27.reuse, 8.50705917302346158658e+37, PT ;  /* 0x7e8000001b00780b */ /* 0x041fe40003f84000 */
[----:B------:R-:W-:-:S11]  /*07d0*/  FSETP.GEU.AND P1, PT, R27, 1.175494350822287508e-38, PT ;  /* 0x008000001b00780b */ /* 0x000fd60003f2e000 */
[----:B------:R-:W-:-:S04]  /*07e0*/  @P4 FMUL R27, R27, 0.25 ;  /* 0x3e8000001b1b4820 */ /* 0x000fc80000400000 */
[----:B------:R-:W-:-:S06]  /*07f0*/  @!P1 FMUL R27, R27, 16777216 ;  /* 0x4b8000001b1b9820 */ /* 0x000fcc0000400000 */
[----:B------:R-:W0:Y:S01]  /*0800*/  MUFU.RCP R27, R27 ;  /* 0x0000001b001b7308 */ /* 0x000e220000001000 */
[----:B------:R-:W-:-:S05]  /*0810*/  FSEL R24, R3, 1, P4 ;  /* 0x3f80000003187808 */ /* 0x000fca0002000000 */
[----:B------:R-:W-:Y:S01]  /*0820*/  @!P1 FMUL R24, R24, 16777216 ;  /* 0x4b80000018189820 */ /* 0x000fe20000400000 */
[----:B------:R-:W-:Y:S01]  /*0830*/  FADD R15, -R15, R26 ;  /* 0x0000001a0f0f7221 */ /* 0x000fe20000000100 */
[----:B------:R-:W-:Y:S02]  /*0840*/  FMUL R21, R21, R18 ;  /* 0x0000001215157220 */ /* 0x000fe40000400000 */
[----:B0-----:R-:W-:Y:S01]  /*0850*/  FMUL R24, R27, R24 ;  /* 0x000000181b187220 */ /* 0x001fe20000400000 */
[----:B------:R-:W-:-:S04]  /*0860*/  IMAD.WIDE R26, R2, 0x4, R34 ;  /* 0x00000004021a7825 */ /* 0x000fc800078e0222 */
[----:B------:R-:W-:Y:S01]  /*0870*/  FMUL R24, R24, R17 ;  /* 0x0000001118187220 */ /* 0x000fe20000400000 */
[----:B------:R-:W-:Y:S01]  /*0880*/  FADD R14, -R14, R25 ;  /* 0x000000190e0e7221 */ /* 0x000fe20000000100 */
[----:B--2---:R-:W-:Y:S02]  /*0890*/  FFMA R4, R4, R31, R8 ;  /* 0x0000001f04047223 */ /* 0x004fe40000000008 */
[----:B------:R-:W2:Y:S01]  /*08a0*/  LDG.E.EL.128 R28, desc[UR4][R36.64] ;  /* 0x00000004241c7981 */ /* 0x000ea2000c2e1d00 */
[----:B------:R-:W-:Y:S01]  /*08b0*/  FFMA R5, R5, R24, R9 ;  /* 0x0000001805057223 */ /* 0x000fe20000000009 */
[----:B------:R-:W-:Y:S02]  /*08c0*/  FFMA R6, R6, R21, R10 ;  /* 0x0000001506067223 */ /* 0x000fe4000000000a */
[----:B------:R-:W3:Y:S04]  /*08d0*/  LDG.E.EL.128 R20, desc[UR4][R22.64] ;  /* 0x0000000416147981 */ /* 0x000ee8000c2e1d00 */
[----:B------:R-:W3:Y:S01]  /*08e0*/  LDG.E.EL.128 R24, desc[UR4][R26.64] ;  /* 0x000000041a187981 */ /* 0x000ee2000c2e1d00 */
[----:B------:R-:W-:-:S04]  /*08f0*/  FMUL R32, R32, R19 ;  /* 0x0000001320207220 */ /* 0x000fc80000400000 */
[----:B------:R-:W-:-:S05]  /*0900*/  FFMA R7, R7, R32, R11 ;  /* 0x0000002007077223 */ /* 0x000fca000000000b */
[----:B------:R-:W-:-:S04]  /*0910*/  FSETP.GEU.AND P6, PT, R7, RZ, PT ;  /* 0x000000ff0700720b */ /* 0x000fc80003fce000 */
[----:B------:R-:W-:Y:S01]  /*0920*/  SEL R7, R7, RZ, P6 ;  /* 0x000000ff07077207 */ /* 0x000fe20003000000 */
[----:B--2---:R-:W-:-:S04]  /*0930*/  FADD R28, R28, 9.9999997473787516356e-06 ;  /* 0x3727c5ac1c1c7421 */ /* 0x004fc80000000000 */
[----:B------:R-:W0:Y:S01]  /*0940*/  MUFU.SQRT R2, R28 ;  /* 0x0000001c00027308 */ /* 0x000e220000002000 */
[----:B------:R-:W-:-:S07]  /*0950*/  FADD R29, R29, 9.9999997473787516356e-06 ;  /* 0x3727c5ac1d1d7421 */ /* 0x000fce0000000000 */
[----:B------:R-:W1:Y:S01]  /*0960*/  MUFU.SQRT R10, R29 ;  /* 0x0000001d000a7308 */ /* 0x000e620000002000 */
[C---:B0-----:R-:W-:Y:S02]  /*0970*/  FSETP.GT.AND P0, PT, R2.reuse, 8.50705917302346158658e+37, PT ;  /* 0x7e8000000200780b */ /* 0x041fe40003f04000 */
[----:B------:R-:W-:Y:S02]  /*0980*/  FSETP.GEU.AND P1, PT, R2, 1.175494350822287508e-38, PT ;  /* 0x008000000200780b */ /* 0x000fe40003f2e000 */
[----:B------:R-:W-:-:S09]  /*0990*/  FSEL R8, R3, 1, P0 ;  /* 0x3f80000003087808 */ /* 0x000fd20000000000 */
[----:B------:R-:W-:Y:S01]  /*09a0*/  @P0 FMUL R2, R2, 0.25 ;  /* 0x3e80000002020820 */ /* 0x000fe20000400000 */
[----:B-1----:R-:W-:Y:S01]  /*09b0*/  FSETP.GT.AND P0, PT, R10, 8.50705917302346158658e+37, PT ;  /* 0x7e8000000a00780b */ /* 0x002fe20003f04000 */
[----:B------:R-:W-:Y:S02]  /*09c0*/  @!P1 FMUL R8, R8, 16777216 ;  /* 0x4b80000008089820 */ /* 0x000fe40000400000 */
[----:B------:R-:W-:Y:S01]  /*09d0*/  @!P1 FMUL R2, R2, 16777216 ;  /* 0x4b80000002029820 */ /* 0x000fe20000400000 */
[----:B------:R-:W-:-:S03]  /*09e0*/  FSETP.GEU.AND P1, PT, R10, 1.175494350822287508e-38, PT ;  /* 0x008000000a00780b */ /* 0x000fc60003f2e000 */
[----:B------:R-:W0:Y:S06]  /*09f0*/  MUFU.RCP R9, R2 ;  /* 0x0000000200097308 */ /* 0x000e2c0000001000 */
[----:B------:R-:W-:-:S04]  /*0a00*/  @P0 FMUL R10, R10, 0.25 ;  /* 0x3e8000000a0a0820 */ /* 0x000fc80000400000 */
[----:B------:R-:W-:Y:S01]  /*0a10*/  @!P1 FMUL R10, R10, 16777216 ;  /* 0x4b8000000a0a9820 */ /* 0x000fe20000400000 */
[----:B0-----:R-:W-:-:S03]  /*0a20*/  FMUL R9, R9, R8 ;  /* 0x0000000809097220 */ /* 0x001fc60000400000 */
[----:B------:R-:W0:Y:S01]  /*0a30*/  MUFU.RCP R8, R10 ;  /* 0x0000000a00087308 */ /* 0x000e220000001000 */
[----:B------:R-:W-:Y:S01]  /*0a40*/  FSEL R11, R3, 1, P0 ;  /* 0x3f800000030b7808 */ /* 0x000fe20000000000 */
[----:B------:R-:W-:Y:S01]  /*0a50*/  FADD R30, R30, 9.9999997473787516356e-06 ;  /* 0x3727c5ac1e1e7421 */ /* 0x000fe20000000000 */
[----:B------:R-:W-:-:S03]  /*0a60*/  FADD R31, R31, 9.9999997473787516356e-06 ;  /* 0x3727c5ac1f1f7421 */ /* 0x000fc60000000000 */
[----:B------:R-:W-:Y:S02]  /*0a70*/  @!P1 FMUL R11, R11, 16777216 ;  /* 0x4b8000000b0b9820 */ /* 0x000fe40000400000 */
[----:B------:R-:W1:Y:S02]  /*0a80*/  MUFU.SQRT R2, R30 ;  /* 0x0000001e00027308 */ /* 0x000e640000002000 */
[----:B0-----:R-:W-:-:S06]  /*0a90*/  FMUL R8, R8, R11 ;  /* 0x0000000b08087220 */ /* 0x001fcc0000400000 */
[----:B------:R-:W0:Y:S01]  /*0aa0*/  MUFU.SQRT R11, R31 ;  /* 0x0000001f000b7308 */ /* 0x000e220000002000 */
[C---:B-1----:R-:W-:Y:S02]  /*0ab0*/  FSETP.GT.AND P0, PT, R2.reuse, 8.50705917302346158658e+37, PT ;  /* 0x7e8000000200780b */ /* 0x042fe40003f04000 */
[----:B------:R-:W-:Y:S02]  /*0ac0*/  FSETP.GEU.AND P2, PT, R2, 1.175494350822287508e-38, PT ;  /* 0x008000000200780b */ /* 0x000fe40003f4e000 */
[C---:B0-----:R-:W-:Y:S02]  /*0ad0*/  FSETP.GT.AND P1, PT, R11.reuse, 8.50705917302346158658e+37, PT ;  /* 0x7e8000000b00780b */ /* 0x041fe40003f24000 */
[----:B------:R-:W-:-:S07]  /*0ae0*/  FSETP.GEU.AND P3, PT, R11, 1.175494350822287508e-38, PT ;  /* 0x008000000b00780b */ /* 0x000fce0003f6e000 */
[----:B------:R-:W-:Y:S01]  /*0af0*/  @P0 FMUL R2, R2, 0.25 ;  /* 0x3e80000002020820 */ /* 0x000fe20000400000 */
[----:B------:R-:W-:-:S03]  /*0b00*/  FMUL R9, R9, R12 ;  /* 0x0000000c09097220 */ /* 0x000fc60000400000 */
[----:B------:R-:W-:Y:S01]  /*0b10*/  @!P2 FMUL R2, R2, 16777216 ;  /* 0x4b8000000202a820 */ /* 0x000fe20000400000 */
[----:B------:R-:W-:Y:S01]  /*0b20*/  @P1 FMUL R11, R11, 0.25 ;  /* 0x3e8000000b0b1820 */ /* 0x000fe20000400000 */
[----:B---3--:R-:W-:-:S03]  /*0b30*/  FFMA R20, R20, R9, R24 ;  /* 0x0000000914147223 */ /* 0x008fc60000000018 */
[----:B------:R-:W-:Y:S01]  /*0b40*/  @!P3 FMUL R11, R11, 16777216 ;  /* 0x4b8000000b0bb820 */ /* 0x000fe20000400000 */
[----:B------:R-:W-:Y:S01]  /*0b50*/  FMUL R24, R8, R13 ;  /* 0x0000000d08187220 */ /* 0x000fe20000400000 */
[----:B------:R-:W0:Y:S01]  /*0b60*/  MUFU.RCP R2, R2 ;  /* 0x0000000200027308 */ /* 0x000e220000001000 */
[----:B------:R-:W1:Y:S02]  /*0b70*/  LDC.64 R8, c[0x0][0x258] ;  /* 0x00009600ff087b82 */ /* 0x000e640000000a00 */
[----:B------:R-:W-:Y:S01]  /*0b80*/  FFMA R21, R21, R24, R25 ;  /* 0x0000001815157223 */ /* 0x000fe20000000019 */
[----:B------:R-:W-:-:S04]  /*0b90*/  FSEL R25, R3, 1, P0 ;  /* 0x3f80000003197808 */ /* 0x000fc80000000000 */
[----:B------:R-:W2:Y:S01]  /*0ba0*/  MUFU.RCP R10, R11 ;  /* 0x0000000b000a7308 */ /* 0x000ea20000001000 */
[----:B------:R-:W-:Y:S01]  /*0bb0*/  FSEL R3, R3, 1, P1 ;  /* 0x3f80000003037808 */ /* 0x000fe20000800000 */
[----:B------:R-:W-:-:S04]  /*0bc0*/  @!P2 FMUL R25, R25, 16777216 ;  /* 0x4b8000001919a820 */ /* 0x000fc80000400000 */
[----:B------:R-:W-:Y:S01]  /*0bd0*/  @!P3 FMUL R3, R3, 16777216 ;  /* 0x4b8000000303b820 */ /* 0x000fe20000400000 */
[----:B0-----:R-:W-:-:S03]  /*0be0*/  FMUL R25, R2, R25 ;  /* 0x0000001902197220 */ /* 0x001fc60000400000 */
[----:B--2---:R-:W-:Y:S02]  /*0bf0*/  FMUL R10, R10, R3 ;  /* 0x000000030a0a7220 */ /* 0x004fe40000400000 */
[----:B------:R-:W0:Y:S01]  /*0c00*/  LDC.64 R2, c[0x0][0x260] ;  /* 0x00009800ff027b82 */ /* 0x000e220000000a00 */
[----:B------:R-:W-:Y:S01]  /*0c10*/  FMUL R25, R25, R14 ;  /* 0x0000000e19197220 */ /* 0x000fe20000400000 */
[----:B------:R-:W-:-:S03]  /*0c20*/  FMUL R10, R10, R15 ;  /* 0x0000000f0a0a7220 */ /* 0x000fc60000400000 */
[----:B------:R-:W-:Y:S01]  /*0c30*/  FFMA R26, R22, R25, R26 ;  /* 0x00000019161a7223 */ /* 0x000fe2000000001a */
[----:B------:R-:W-:Y:S01]  /*0c40*/  FFMA R27, R23, R10, R27 ;  /* 0x0000000a171b7223 */ /* 0x000fe2000000001b */
[----:B------:R-:W-:Y:S02]  /*0c50*/  FSETP.GEU.AND P0, PT, R6, RZ, PT ;  /* 0x000000ff0600720b */ /* 0x000fe40003f0e000 */
[----:B------:R-:W-:Y:S02]  /*0c60*/  FSETP.GEU.AND P1, PT, R5, RZ, PT ;  /* 0x000000ff0500720b */ /* 0x000fe40003f2e000 */
[----:B------:R-:W-:Y:S02]  /*0c70*/  FSETP.GEU.AND P2, PT, R4, RZ, PT ;  /* 0x000000ff0400720b */ /* 0x000fe40003f4e000 */
[----:B------:R-:W-:Y:S02]  /*0c80*/  FSETP.GEU.AND P3, PT, R26, RZ, PT ;  /* 0x000000ff1a00720b */ /* 0x000fe40003f6e000 */
[----:B------:R-:W-:-:S02]  /*0c90*/  FSETP.GEU.AND P4, PT, R21, RZ, PT ;  /* 0x000000ff1500720b */ /* 0x000fc40003f8e000 */
[----:B------:R-:W-:Y:S02]  /*0ca0*/  FSETP.GEU.AND P5, PT, R20, RZ, PT ;  /* 0x000000ff1400720b */ /* 0x000fe40003fae000 */
[----:B------:R-:W-:Y:S01]  /*0cb0*/  FSETP.GEU.AND P6, PT, R27, RZ, PT ;  /* 0x000000ff1b00720b */ /* 0x000fe20003fce000 */
[----:B-1----:R-:W-:Y:S01]  /*0cc0*/  IMAD.WIDE R22, R0, 0x4, R8 ;  /* 0x0000000400167825 */ /* 0x002fe200078e0208 */
[----:B------:R-:W-:Y:S02]  /*0cd0*/  SEL R6, R6, RZ, P0 ;  /* 0x000000ff06067207 */ /* 0x000fe40000000000 */
[----:B------:R-:W-:Y:S01]  /*0ce0*/  SEL R5, R5, RZ, P1 ;  /* 0x000000ff05057207 */ /* 0x000fe20000800000 */
[----:B0-----:R-:W-:Y:S01]  /*0cf0*/  IMAD.WIDE R2, R0, 0x4, R2 ;  /* 0x0000000400027825 */ /* 0x001fe200078e0202 */
[----:B------:R-:W-:Y:S02]  /*0d00*/  SEL R4, R4, RZ, P2 ;  /* 0x000000ff04047207 */ /* 0x000fe40001000000 */
[----:B------:R-:W-:-:S02]  /*0d10*/  SEL R10, R26, RZ, P3 ;  /* 0x000000ff1a0a7207 */ /* 0x000fc40001800000 */
[----:B------:R-:W-:Y:S02]  /*0d20*/  SEL R9, R21, RZ, P4 ;  /* 0x000000ff15097207 */ /* 0x000fe40002000000 */
[----:B------:R-:W-:Y:S02]  /*0d30*/  SEL R8, R20, RZ, P5 ;  /* 0x000000ff14087207 */ /* 0x000fe40002800000 */
[----:B------:R-:W-:Y:S01]  /*0d40*/  SEL R11, R27, RZ, P6 ;  /* 0x000000ff1b0b7207 */ /* 0x000fe20003000000 */
[----:B------:R-:W-:Y:S04]  /*0d50*/  STG.E.128 desc[UR4][R22.64], R4 ;  /* 0x0000000416007986 */ /* 0x000fe8000c101d04 */
[----:B------:R-:W-:Y:S04]  /*0d60*/  STG.E.128 desc[UR4][R22.64+0x800], R8 ;  /* 0x0008000816007986 */ /* 0x000fe8000c101d04 */
[----:B------:R-:W-:Y:S04]  /*0d70*/  STG.E.128 desc[UR4][R2.64], R16 ;  /* 0x0000001002007986 */ /* 0x000fe8000c101d04 */
[----:B------:R-:W-:Y:S01]  /*0d80*/  STG.E.128 desc[UR4][R2.64+0x800], R12 ;  /* 0x0008000c02007986 */ /* 0x000fe2000c101d04 */
[----:B------:R-:W-:Y:S05]  /*0d90*/  EXIT ;  /* 0x000000000000794d */ /* 0x000fea0003800000 */
.L_x_0:
[----:B------:R-:W-:-:S00]  /*0da0*/  BRA `(.L_x_0) ;  /* 0xfffffffc00fc7947 */ /* 0x000fc0000383ffff */
[----:B------:R-:W-:-:S00]  /*0db0*/  NOP ;  /* 0x0000000000007918 */ /* 0x000fc00000000000 */
        /* <DEDUP_REMOVED lines=12> */
.L_x_1:


//--------------------- .nv.global.init           --------------------------
	.section	.nv.global.init,"aw",@progbits
.nv.global.init:
	.type		_$_str,@object
	.size		_$_str,(_$_str_$_2 - _$_str)
_$_str:
        /*0000*/ 	.byte	0x5f, 0x5f, 0x43, 0x55, 0x44, 0x41, 0x5f, 0x46, 0x54, 0x5a, 0x00
	.type		_$_str_$_2,@object
	.size		_$_str_$_2,(.L_1 - _$_str_$_2)
_$_str_$_2:
        /*000b*/ 	.byte	0x5f, 0x5f, 0x43, 0x55, 0x44, 0x41, 0x5f, 0x50, 0x52, 0x45, 0x43, 0x5f, 0x53, 0x51, 0x52, 0x54
        /*001b*/ 	.byte	0x00
.L_1:


//--------------------- .nv.constant0.triton_poi_fused__native_batch_norm_legit_no_training_add_native_batch_norm_backward_relu_23 --------------------------
	.section	.nv.constant0.triton_poi_fused__native_batch_norm_legit_no_training_add_native_batch_norm_backward_relu_23,"a",@progbits
	.sectionflags	@""
	.align	4
.nv.constant0.triton_poi_fused__native_batch_norm_legit_no_training_add_native_batch_norm_backward_relu_23:
	.zero		620
